//
// Generated by NVIDIA NVVM Compiler
//
// Compiler Build ID: CL-36424714
// Cuda compilation tools, release 13.0, V13.0.88
// Based on NVVM 20.0.0
//

.version 9.0
.target sm_100
.address_size 64

	// .globl	_Z16julia_set_kernelPiPfS0_iiff
// _ZZ16julia_set_kernelPiPfS0_iiffE3s_x has been demoted
// _ZZ16julia_set_kernelPiPfS0_iiffE3s_y has been demoted

.visible .entry _Z16julia_set_kernelPiPfS0_iiff(
	.param .u64 .ptr .align 1 _Z16julia_set_kernelPiPfS0_iiff_param_0,
	.param .u64 .ptr .align 1 _Z16julia_set_kernelPiPfS0_iiff_param_1,
	.param .u64 .ptr .align 1 _Z16julia_set_kernelPiPfS0_iiff_param_2,
	.param .u32 _Z16julia_set_kernelPiPfS0_iiff_param_3,
	.param .u32 _Z16julia_set_kernelPiPfS0_iiff_param_4,
	.param .f32 _Z16julia_set_kernelPiPfS0_iiff_param_5,
	.param .f32 _Z16julia_set_kernelPiPfS0_iiff_param_6
)
{
	.reg .pred 	%p<9>;
	.reg .b32 	%r<33>;
	.reg .b32 	%f<39>;
	.reg .b64 	%rd<13>;
	// demoted variable
	.shared .align 4 .b8 _ZZ16julia_set_kernelPiPfS0_iiffE3s_x[1024];
	// demoted variable
	.shared .align 4 .b8 _ZZ16julia_set_kernelPiPfS0_iiffE3s_y[1024];
	ld.param.u64 	%rd1, [_Z16julia_set_kernelPiPfS0_iiff_param_0];
	ld.param.u64 	%rd2, [_Z16julia_set_kernelPiPfS0_iiff_param_1];
	ld.param.u64 	%rd3, [_Z16julia_set_kernelPiPfS0_iiff_param_2];
	ld.param.u32 	%r12, [_Z16julia_set_kernelPiPfS0_iiff_param_3];
	ld.param.u32 	%r13, [_Z16julia_set_kernelPiPfS0_iiff_param_4];
	ld.param.f32 	%f21, [_Z16julia_set_kernelPiPfS0_iiff_param_5];
	ld.param.f32 	%f22, [_Z16julia_set_kernelPiPfS0_iiff_param_6];
	mov.u32 	%r15, %ctaid.x;
	mov.u32 	%r16, %ntid.x;
	mov.u32 	%r1, %tid.x;
	mad.lo.s32 	%r2, %r15, %r16, %r1;
	mov.u32 	%r17, %ctaid.y;
	mov.u32 	%r18, %ntid.y;
	mov.u32 	%r3, %tid.y;
	mad.lo.s32 	%r19, %r17, %r18, %r3;
	mul.lo.s32 	%r5, %r12, %r19;
	setp.ge.s32 	%p1, %r2, %r12;
	setp.ge.s32 	%p2, %r19, %r13;
	or.pred  	%p3, %p1, %p2;
	@%p3 bra 	$L__BB0_11;
	cvta.to.global.u64 	%rd4, %rd2;
	cvta.to.global.u64 	%rd5, %rd3;
	mul.wide.s32 	%rd6, %r2, 4;
	add.s64 	%rd7, %rd4, %rd6;
	ld.global.f32 	%f23, [%rd7];
	shl.b32 	%r21, %r3, 6;
	mov.u32 	%r22, _ZZ16julia_set_kernelPiPfS0_iiffE3s_x;
	add.s32 	%r23, %r22, %r21;
	shl.b32 	%r24, %r1, 2;
	add.s32 	%r25, %r23, %r24;
	st.shared.f32 	[%r25], %f23;
	mul.wide.u32 	%rd8, %r19, 4;
	add.s64 	%rd9, %rd5, %rd8;
	ld.global.f32 	%f24, [%rd9];
	mov.u32 	%r26, _ZZ16julia_set_kernelPiPfS0_iiffE3s_y;
	add.s32 	%r27, %r26, %r21;
	add.s32 	%r28, %r27, %r24;
	st.shared.f32 	[%r28], %f24;
	bar.sync 	0;
	ld.shared.f32 	%f38, [%r25];
	ld.shared.f32 	%f37, [%r28];
	mov.b32 	%r6, 0;
$L__BB0_2:
	mul.f32 	%f5, %f38, %f38;
	mul.f32 	%f6, %f37, %f37;
	add.f32 	%f25, %f5, %f6;
	setp.gt.f32 	%p4, %f25, 0f40800000;
	mov.u32 	%r32, %r6;
	@%p4 bra 	$L__BB0_10;
	add.f32 	%f26, %f38, %f38;
	fma.rn.f32 	%f7, %f26, %f37, %f22;
	sub.f32 	%f27, %f5, %f6;
	add.f32 	%f8, %f21, %f27;
	mul.f32 	%f9, %f8, %f8;
	mul.f32 	%f10, %f7, %f7;
	add.f32 	%f28, %f9, %f10;
	setp.gt.f32 	%p5, %f28, 0f40800000;
	@%p5 bra 	$L__BB0_9;
	add.f32 	%f29, %f8, %f8;
	fma.rn.f32 	%f11, %f29, %f7, %f22;
	sub.f32 	%f30, %f9, %f10;
	add.f32 	%f12, %f21, %f30;
	mul.f32 	%f13, %f12, %f12;
	mul.f32 	%f14, %f11, %f11;
	add.f32 	%f31, %f13, %f14;
	setp.gt.f32 	%p6, %f31, 0f40800000;
	@%p6 bra 	$L__BB0_8;
	add.f32 	%f32, %f12, %f12;
	fma.rn.f32 	%f15, %f32, %f11, %f22;
	sub.f32 	%f33, %f13, %f14;
	add.f32 	%f16, %f21, %f33;
	add.s32 	%r7, %r6, 3;
	setp.eq.s32 	%p7, %r7, 255;
	mov.b32 	%r32, 0;
	@%p7 bra 	$L__BB0_10;
	mul.f32 	%f17, %f16, %f16;
	mul.f32 	%f18, %f15, %f15;
	add.f32 	%f34, %f17, %f18;
	setp.gt.f32 	%p8, %f34, 0f40800000;
	mov.u32 	%r32, %r7;
	@%p8 bra 	$L__BB0_10;
	add.f32 	%f35, %f16, %f16;
	fma.rn.f32 	%f37, %f35, %f15, %f22;
	sub.f32 	%f36, %f17, %f18;
	add.f32 	%f38, %f21, %f36;
	add.s32 	%r6, %r6, 4;
	bra.uni 	$L__BB0_2;
$L__BB0_8:
	add.s32 	%r32, %r6, 2;
	bra.uni 	$L__BB0_10;
$L__BB0_9:
	add.s32 	%r32, %r6, 1;
$L__BB0_10:
	add.s32 	%r30, %r5, %r2;
	cvta.to.global.u64 	%rd10, %rd1;
	mul.wide.s32 	%rd11, %r30, 4;
	add.s64 	%rd12, %rd10, %rd11;
	st.global.u32 	[%rd12], %r32;
$L__BB0_11:
	ret;

}


// ===== COMPILED SASS (sm_100) =====

	.target	sm_100

	.elftype	@"ET_EXEC"


//--------------------- .note.nv.tkinfo           --------------------------
	.section	.note.nv.tkinfo,"",@"SHT_NOTE"
	.sectionflags	@"SHF_NOTE_NV_TKINFO"
	.tkinfo
        /*0018*/ 	.word	0x00000002
        /*0030*/ 	.string	""
        /*0030*/ 	.string	"ptxas"
        /*0030*/ 	.string	"Cuda compilation tools, release 13.0, V13.0.88"
        /*0030*/ 	.string	"Build cuda_13.0.r13.0/compiler.36424714_0"
        /*0030*/ 	.string	"-arch sm_100 -m 64 "



//--------------------- .note.nv.cuinfo           --------------------------
	.section	.note.nv.cuinfo,"",@"SHT_NOTE"
	.sectionflags	@"SHF_NOTE_NV_CUINFO"
        /*0018*/ 	.short	0x0002
        /*001a*/ 	.short	0x0064
        /*001c*/ 	.short	0x0082
	.zero		2


//--------------------- .nv.info                  --------------------------
	.section	.nv.info,"",@"SHT_CUDA_INFO"
	.align	4


	//----- nvinfo : EIATTR_REGCOUNT
	.align		4
        /*0000*/ 	.byte	0x04, 0x2f
        /*0002*/ 	.short	(.L_1 - .L_0)
	.align		4
.L_0:
        /*0004*/ 	.word	index@(_Z16julia_set_kernelPiPfS0_iiff)
        /*0008*/ 	.word	0x00000012


	//----- nvinfo : EIATTR_FRAME_SIZE
	.align		4
.L_1:
        /*000c*/ 	.byte	0x04, 0x11
        /*000e*/ 	.short	(.L_3 - .L_2)
	.align		4
.L_2:
        /*0010*/ 	.word	index@(_Z16julia_set_kernelPiPfS0_iiff)
        /*0014*/ 	.word	0x00000000


	//----- nvinfo : EIATTR_MIN_STACK_SIZE
	.align		4
.L_3:
        /*0018*/ 	.byte	0x04, 0x12
        /*001a*/ 	.short	(.L_5 - .L_4)
	.align		4
.L_4:
        /*001c*/ 	.word	index@(_Z16julia_set_kernelPiPfS0_iiff)
        /*0020*/ 	.word	0x00000000
.L_5:


//--------------------- .nv.compat                --------------------------
	.section	.nv.compat,"",@"SHT_CUDA_COMPAT_INFO"
	.align	4
        /*0000*/ 	.byte	0x02, 0x09, 0x00, 0x00, 0x02, 0x02, 0x01, 0x00, 0x02, 0x05, 0x05, 0x00, 0x03, 0x07, 0x01, 0x01
        /*0010*/ 	.byte	0x02, 0x03, 0x00, 0x00, 0x02, 0x06, 0x01, 0x00, 0x04, 0x0b, 0x08, 0x00, 0x01, 0x00, 0x00, 0x00
        /*0020*/ 	.byte	0x00, 0x00, 0x00, 0x00


//--------------------- .nv.info._Z16julia_set_kernelPiPfS0_iiff --------------------------
	.section	.nv.info._Z16julia_set_kernelPiPfS0_iiff,"",@"SHT_CUDA_INFO"
	.sectionflags	@""
	.align	4


	//----- nvinfo : EIATTR_CUDA_API_VERSION
	.align		4
        /*0000*/ 	.byte	0x04, 0x37
        /*0002*/ 	.short	(.L_7 - .L_6)
.L_6:
        /*0004*/ 	.word	0x00000082


	//----- nvinfo : EIATTR_KPARAM_INFO
	.align		4
.L_7:
        /*0008*/ 	.byte	0x04, 0x17
        /*000a*/ 	.short	(.L_9 - .L_8)
.L_8:
        /*000c*/ 	.word	0x00000000
        /*0010*/ 	.short	0x0006
        /*0012*/ 	.short	0x0024
        /*0014*/ 	.byte	0x00, 0xf0, 0x11, 0x00


	//----- nvinfo : EIATTR_KPARAM_INFO
	.align		4
.L_9:
        /*0018*/ 	.byte	0x04, 0x17
        /*001a*/ 	.short	(.L_11 - .L_10)
.L_10:
        /*001c*/ 	.word	0x00000000
        /*0020*/ 	.short	0x0005
        /*0022*/ 	.short	0x0020
        /*0024*/ 	.byte	0x00, 0xf0, 0x11, 0x00


	//----- nvinfo : EIATTR_KPARAM_INFO
	.align		4
.L_11:
        /*0028*/ 	.byte	0x04, 0x17
        /*002a*/ 	.short	(.L_13 - .L_12)
.L_12:
        /*002c*/ 	.word	0x00000000
        /*0030*/ 	.short	0x0004
        /*0032*/ 	.short	0x001c
        /*0034*/ 	.byte	0x00, 0xf0, 0x11, 0x00


	//----- nvinfo : EIATTR_KPARAM_INFO
	.align		4
.L_13:
        /*0038*/ 	.byte	0x04, 0x17
        /*003a*/ 	.short	(.L_15 - .L_14)
.L_14:
        /*003c*/ 	.word	0x00000000
        /*0040*/ 	.short	0x0003
        /*0042*/ 	.short	0x0018
        /*0044*/ 	.byte	0x00, 0xf0, 0x11, 0x00


	//----- nvinfo : EIATTR_KPARAM_INFO
	.align		4
.L_15:
        /*0048*/ 	.byte	0x04, 0x17
        /*004a*/ 	.short	(.L_17 - .L_16)
.L_16:
        /*004c*/ 	.word	0x00000000
        /*0050*/ 	.short	0x0002
        /*0052*/ 	.short	0x0010
        /*0054*/ 	.byte	0x00, 0xf5, 0x21, 0x00


	//----- nvinfo : EIATTR_KPARAM_INFO
	.align		4
.L_17:
        /*0058*/ 	.byte	0x04, 0x17
        /*005a*/ 	.short	(.L_19 - .L_18)
.L_18:
        /*005c*/ 	.word	0x00000000
        /*0060*/ 	.short	0x0001
        /*0062*/ 	.short	0x0008
        /*0064*/ 	.byte	0x00, 0xf5, 0x21, 0x00


	//----- nvinfo : EIATTR_KPARAM_INFO
	.align		4
.L_19:
        /*0068*/ 	.byte	0x04, 0x17
        /*006a*/ 	.short	(.L_21 - .L_20)
.L_20:
        /*006c*/ 	.word	0x00000000
        /*0070*/ 	.short	0x0000
        /*0072*/ 	.short	0x0000
        /*0074*/ 	.byte	0x00, 0xf5, 0x21, 0x00


	//----- nvinfo : EIATTR_SPARSE_MMA_MASK
	.align		4
.L_21:
        /*0078*/ 	.byte	0x03, 0x50
        /*007a*/ 	.short	0x0000


	//----- nvinfo : EIATTR_MAXREG_COUNT
	.align		4
        /*007c*/ 	.byte	0x03, 0x1b
        /*007e*/ 	.short	0x00ff


	//----- nvinfo : EIATTR_NUM_BARRIERS
	.align		4
        /*0080*/ 	.byte	0x02, 0x4c
        /*0082*/ 	.byte	0x01
	.zero		1


	//----- nvinfo : EIATTR_MERCURY_ISA_VERSION
	.align		4
        /*0084*/ 	.byte	0x03, 0x5f
        /*0086*/ 	.short	0x0101


	//----- nvinfo : EIATTR_VRC_CTA_INIT_COUNT
	.align		4
        /*0088*/ 	.byte	0x02, 0x4a
	.zero		1
	.zero		1


	//----- nvinfo : EIATTR_EXIT_INSTR_OFFSETS
	.align		4
        /*008c*/ 	.byte	0x04, 0x1c
        /*008e*/ 	.short	(.L_23 - .L_22)


	//   ....[0]....
.L_22:
        /*0090*/ 	.word	0x000000c0


	//   ....[1]....
        /*0094*/ 	.word	0x00000610


	//----- nvinfo : EIATTR_CRS_STACK_SIZE
	.align		4
.L_23:
        /*0098*/ 	.byte	0x04, 0x1e
        /*009a*/ 	.short	(.L_25 - .L_24)
.L_24:
        /*009c*/ 	.word	0x00000000


	//----- nvinfo : EIATTR_CBANK_PARAM_SIZE
	.align		4
.L_25:
        /*00a0*/ 	.byte	0x03, 0x19
        /*00a2*/ 	.short	0x0028


	//----- nvinfo : EIATTR_PARAM_CBANK
	.align		4
        /*00a4*/ 	.byte	0x04, 0x0a
        /*00a6*/ 	.short	(.L_27 - .L_26)
	.align		4
.L_26:
        /*00a8*/ 	.word	index@(.nv.constant0._Z16julia_set_kernelPiPfS0_iiff)
        /*00ac*/ 	.short	0x0380
        /*00ae*/ 	.short	0x0028


	//----- nvinfo : EIATTR_SW_WAR
	.align		4
.L_27:
        /*00b0*/ 	.byte	0x04, 0x36
        /*00b2*/ 	.short	(.L_29 - .L_28)
.L_28:
        /*00b4*/ 	.word	0x00000008
.L_29:


//--------------------- .nv.callgraph             --------------------------
	.section	.nv.callgraph,"",@"SHT_CUDA_CALLGRAPH"
	.align	4
	.sectionentsize	8
	.align		4
        /*0000*/ 	.word	0x00000000
	.align		4
        /*0004*/ 	.word	0xffffffff
	.align		4
        /*0008*/ 	.word	0x00000000
	.align		4
        /*000c*/ 	.word	0xfffffffe
	.align		4
        /*0010*/ 	.word	0x00000000
	.align		4
        /*0014*/ 	.word	0xfffffffd
	.align		4
        /*0018*/ 	.word	0x00000000
	.align		4
        /*001c*/ 	.word	0xfffffffc


//--------------------- .text._Z16julia_set_kernelPiPfS0_iiff --------------------------
	.section	.text._Z16julia_set_kernelPiPfS0_iiff,"ax",@progbits
	.align	128
        .global         _Z16julia_set_kernelPiPfS0_iiff
        .type           _Z16julia_set_kernelPiPfS0_iiff,@function
        .size           _Z16julia_set_kernelPiPfS0_iiff,(.L_x_6 - _Z16julia_set_kernelPiPfS0_iiff)
        .other          _Z16julia_set_kernelPiPfS0_iiff,@"STO_CUDA_ENTRY STV_DEFAULT"
_Z16julia_set_kernelPiPfS0_iiff:
.text._Z16julia_set_kernelPiPfS0_iiff:
[----:B------:R-:W-:Y:S01]  /*0000*/  LDC R1, c[0x0][0x37c] ;  /* 0x0000df00ff017b82 */ /* 0x000fe20000000800 */
[----:B------:R-:W0:Y:S07]  /*0010*/  S2R R8, SR_TID.Y ;  /* 0x0000000000087919 */ /* 0x000e2e0000002200 */
[----:B------:R-:W1:Y:S01]  /*0020*/  LDC R0, c[0x0][0x360] ;  /* 0x0000d800ff007b82 */ /* 0x000e620000000800 */
[----:B------:R-:W2:Y:S01]  /*0030*/  LDCU.64 UR6, c[0x0][0x398] ;  /* 0x00007300ff0677ac */ /* 0x000ea20008000a00 */
[----:B------:R-:W1:Y:S06]  /*0040*/  S2R R11, SR_TID.X ;  /* 0x00000000000b7919 */ /* 0x000e6c0000002100 */
[----:B------:R-:W0:Y:S08]  /*0050*/  S2UR UR5, SR_CTAID.Y ;  /* 0x00000000000579c3 */ /* 0x000e300000002600 */
[----:B------:R-:W0:Y:S08]  /*0060*/  LDC R3, c[0x0][0x364] ;  /* 0x0000d900ff037b82 */ /* 0x000e300000000800 */
[----:B------:R-:W1:Y:S01]  /*0070*/  S2UR UR4, SR_CTAID.X ;  /* 0x00000000000479c3 */ /* 0x000e620000002500 */
[----:B0-----:R-:W-:-:S05]  /*0080*/  IMAD R3, R3, UR5, R8 ;  /* 0x0000000503037c24 */ /* 0x001fca000f8e0208 */
[----:B--2---:R-:W-:Y:S01]  /*0090*/  ISETP.GE.AND P0, PT, R3, UR7, PT ;  /* 0x0000000703007c0c */ /* 0x004fe2000bf06270 */
[----:B-1----:R-:W-:-:S05]  /*00a0*/  IMAD R0, R0, UR4, R11 ;  /* 0x0000000400007c24 */ /* 0x002fca000f8e020b */
[----:B------:R-:W-:-:S13]  /*00b0*/  ISETP.GE.OR P0, PT, R0, UR6, P0 ;  /* 0x0000000600007c0c */ /* 0x000fda0008706670 */
[----:B------:R-:W-:Y:S05]  /*00c0*/  @P0 EXIT ;  /* 0x000000000000094d */ /* 0x000fea0003800000 */
[----:B------:R-:W0:Y:S01]  /*00d0*/  LDC.64 R4, c[0x0][0x388] ;  /* 0x0000e200ff047b82 */ /* 0x000e220000000a00 */
[----:B------:R-:W1:Y:S07]  /*00e0*/  LDCU.64 UR8, c[0x0][0x358] ;  /* 0x00006b00ff0877ac */ /* 0x000e6e0008000a00 */
[----:B------:R-:W2:Y:S01]  /*00f0*/  LDC.64 R6, c[0x0][0x390] ;  /* 0x0000e400ff067b82 */ /* 0x000ea20000000a00 */
[----:B0-----:R-:W-:-:S06]  /*0100*/  IMAD.WIDE R4, R0, 0x4, R4 ;  /* 0x0000000400047825 */ /* 0x001fcc00078e0204 */
[----:B-1----:R-:W3:Y:S01]  /*0110*/  LDG.E R4, desc[UR8][R4.64] ;  /* 0x0000000804047981 */ /* 0x002ee2000c1e1900 */
[----:B--2---:R-:W-:-:S06]  /*0120*/  IMAD.WIDE.U32 R6, R3, 0x4, R6 ;  /* 0x0000000403067825 */ /* 0x004fcc00078e0006 */
[----:B------:R-:W2:Y:S01]  /*0130*/  LDG.E R6, desc[UR8][R6.64] ;  /* 0x0000000806067981 */ /* 0x000ea2000c1e1900 */
[----:B------:R-:W0:Y:S01]  /*0140*/  S2UR UR6, SR_CgaCtaId ;  /* 0x00000000000679c3 */ /* 0x000e220000008800 */
[----:B------:R-:W-:Y:S02]  /*0150*/  UMOV UR4, 0x400 ;  /* 0x0000040000047882 */ /* 0x000fe40000000000 */
[----:B------:R-:W-:Y:S02]  /*0160*/  UIADD3 UR5, UPT, UPT, UR4, 0x400, URZ ;  /* 0x0000040004057890 */ /* 0x000fe4000fffe0ff */
[----:B0-----:R-:W-:Y:S02]  /*0170*/  ULEA UR4, UR6, UR4, 0x18 ;  /* 0x0000000406047291 */ /* 0x001fe4000f8ec0ff */
[----:B------:R-:W-:-:S04]  /*0180*/  ULEA UR5, UR6, UR5, 0x18 ;  /* 0x0000000506057291 */ /* 0x000fc8000f8ec0ff */
[C---:B------:R-:W-:Y:S02]  /*0190*/  LEA R2, R8.reuse, UR4, 0x6 ;  /* 0x0000000408027c11 */ /* 0x040fe4000f8e30ff */
[----:B------:R-:W-:Y:S02]  /*01a0*/  LEA R8, R8, UR5, 0x6 ;  /* 0x0000000508087c11 */ /* 0x000fe4000f8e30ff */
[C---:B------:R-:W-:Y:S02]  /*01b0*/  LEA R9, R11.reuse, R2, 0x2 ;  /* 0x000000020b097211 */ /* 0x040fe400078e10ff */
[----:B------:R-:W-:Y:S01]  /*01c0*/  LEA R11, R11, R8, 0x2 ;  /* 0x000000080b0b7211 */ /* 0x000fe200078e10ff */
[----:B------:R-:W-:Y:S01]  /*01d0*/  BSSY.RECONVERGENT B0, `(.L_x_0) ;  /* 0x000003e000007945 */ /* 0x000fe20003800200 */
[----:B------:R-:W-:Y:S01]  /*01e0*/  HFMA2 R15, -RZ, RZ, 0, 0 ;  /* 0x00000000ff0f7431 */ /* 0x000fe200000001ff */
[----:B---3--:R-:W-:Y:S04]  /*01f0*/  STS [R9], R4 ;  /* 0x0000000409007388 */ /* 0x008fe80000000800 */
[----:B--2---:R-:W-:Y:S01]  /*0200*/  STS [R11], R6 ;  /* 0x000000060b007388 */ /* 0x004fe20000000800 */
[----:B------:R-:W-:Y:S06]  /*0210*/  BAR.SYNC.DEFER_BLOCKING 0x0 ;  /* 0x0000000000007b1d */ /* 0x000fec0000010000 */
[----:B------:R-:W0:Y:S04]  /*0220*/  LDS R2, [R9] ;  /* 0x0000000009027984 */ /* 0x000e280000000800 */
[----:B------:R-:W1:Y:S01]  /*0230*/  LDS R7, [R11] ;  /* 0x000000000b077984 */ /* 0x000e620000000800 */
[----:B0-----:R-:W-:Y:S01]  /*0240*/  FMUL R8, R2, R2 ;  /* 0x0000000202087220 */ /* 0x001fe20000400000 */
[----:B-1----:R-:W-:-:S04]  /*0250*/  FMUL R13, R7, R7 ;  /* 0x00000007070d7220 */ /* 0x002fc80000400000 */
[----:B------:R-:W-:-:S05]  /*0260*/  FADD R5, R8, R13 ;  /* 0x0000000d08057221 */ /* 0x000fca0000000000 */
[----:B------:R-:W-:-:S13]  /*0270*/  FSETP.GT.AND P0, PT, R5, 4, PT ;  /* 0x408000000500780b */ /* 0x000fda0003f04000 */
[----:B------:R-:W-:Y:S05]  /*0280*/  @P0 BRA `(.L_x_1) ;  /* 0x0000000000c80947 */ /* 0x000fea0003800000 */
[----:B------:R-:W0:Y:S01]  /*0290*/  LDC.64 R4, c[0x0][0x3a0] ;  /* 0x0000e800ff047b82 */ /* 0x000e220000000a00 */
[----:B------:R-:W-:Y:S02]  /*02a0*/  MOV R6, R2 ;  /* 0x0000000200067202 */ /* 0x000fe40000000f00 */
[----:B------:R-:W-:-:S07]  /*02b0*/  MOV R2, RZ ;  /* 0x000000ff00027202 */ /* 0x000fce0000000f00 */
.L_x_4:
[----:B------:R-:W-:Y:S01]  /*02c0*/  FADD R13, -R13, R8 ;  /* 0x000000080d0d7221 */ /* 0x000fe20000000100 */
[----:B------:R-:W-:-:S03]  /*02d0*/  FADD R6, R6, R6 ;  /* 0x0000000606067221 */ /* 0x000fc60000000000 */
[----:B0-----:R-:W-:Y:S01]  /*02e0*/  FADD R13, R13, R4 ;  /* 0x000000040d0d7221 */ /* 0x001fe20000000000 */
[----:B------:R-:W-:-:S03]  /*02f0*/  FFMA R8, R6, R7, R5 ;  /* 0x0000000706087223 */ /* 0x000fc60000000005 */
[----:B------:R-:W-:Y:S01]  /*0300*/  FMUL R7, R13, R13 ;  /* 0x0000000d0d077220 */ /* 0x000fe20000400000 */
[----:B------:R-:W-:-:S04]  /*0310*/  FMUL R6, R8, R8 ;  /* 0x0000000808067220 */ /* 0x000fc80000400000 */
[----:B------:R-:W-:-:S05]  /*0320*/  FADD R9, R7, R6 ;  /* 0x0000000607097221 */ /* 0x000fca0000000000 */
[----:B------:R-:W-:-:S13]  /*0330*/  FSETP.GT.AND P0, PT, R9, 4, PT ;  /* 0x408000000900780b */ /* 0x000fda0003f04000 */
[----:B------:R-:W-:Y:S05]  /*0340*/  @P0 BRA `(.L_x_2) ;  /* 0x0000000000940947 */ /* 0x000fea0003800000 */
[----:B------:R-:W-:Y:S01]  /*0350*/  FADD R7, R7, -R6 ;  /* 0x8000000607077221 */ /* 0x000fe20000000000 */
[----:B------:R-:W-:-:S03]  /*0360*/  FADD R6, R13, R13 ;  /* 0x0000000d0d067221 */ /* 0x000fc60000000000 */
[----:B------:R-:W-:Y:S01]  /*0370*/  FADD R7, R7, R4 ;  /* 0x0000000407077221 */ /* 0x000fe20000000000 */
[----:B------:R-:W-:-:S03]  /*0380*/  FFMA R8, R8, R6, R5 ;  /* 0x0000000608087223 */ /* 0x000fc60000000005 */
[----:B------:R-:W-:Y:S01]  /*0390*/  FMUL R9, R7, R7 ;  /* 0x0000000707097220 */ /* 0x000fe20000400000 */
[----:B------:R-:W-:-:S04]  /*03a0*/  FMUL R10, R8, R8 ;  /* 0x00000008080a7220 */ /* 0x000fc80000400000 */
[----:B------:R-:W-:-:S05]  /*03b0*/  FADD R6, R9, R10 ;  /* 0x0000000a09067221 */ /* 0x000fca0000000000 */
[----:B------:R-:W-:-:S13]  /*03c0*/  FSETP.GT.AND P0, PT, R6, 4, PT ;  /* 0x408000000600780b */ /* 0x000fda0003f04000 */
[----:B------:R-:W-:Y:S05]  /*03d0*/  @P0 BRA `(.L_x_3) ;  /* 0x0000000000680947 */ /* 0x000fea0003800000 */
[----:B------:R-:W-:Y:S01]  /*03e0*/  IADD3 R11, PT, PT, R2, 0x3, RZ ;  /* 0x00000003020b7810 */ /* 0x000fe20007ffe0ff */
[----:B------:R-:W-:Y:S01]  /*03f0*/  FADD R6, R7, R7 ;  /* 0x0000000707067221 */ /* 0x000fe20000000000 */
[----:B------:R-:W-:Y:S01]  /*0400*/  FADD R7, R9, -R10 ;  /* 0x8000000a09077221 */ /* 0x000fe20000000000 */
[----:B------:R-:W-:Y:S02]  /*0410*/  MOV R15, RZ ;  /* 0x000000ff000f7202 */ /* 0x000fe40000000f00 */
[----:B------:R-:W-:Y:S01]  /*0420*/  ISETP.NE.AND P0, PT, R11, 0xff, PT ;  /* 0x000000ff0b00780c */ /* 0x000fe20003f05270 */
[----:B------:R-:W-:-:S12]  /*0430*/  FFMA R10, R8, R6, R5 ;  /* 0x00000006080a7223 */ /* 0x000fd80000000005 */
[----:B------:R-:W-:Y:S05]  /*0440*/  @!P0 BRA `(.L_x_1) ;  /* 0x0000000000588947 */ /* 0x000fea0003800000 */
[----:B------:R-:W-:Y:S01]  /*0450*/  FADD R8, R7, R4 ;  /* 0x0000000407087221 */ /* 0x000fe20000000000 */
[----:B------:R-:W-:Y:S01]  /*0460*/  FMUL R6, R10, R10 ;  /* 0x0000000a0a067220 */ /* 0x000fe20000400000 */
[----:B------:R-:W-:Y:S02]  /*0470*/  MOV R15, R11 ;  /* 0x0000000b000f7202 */ /* 0x000fe40000000f00 */
[----:B------:R-:W-:-:S04]  /*0480*/  FMUL R7, R8, R8 ;  /* 0x0000000808077220 */ /* 0x000fc80000400000 */
[----:B------:R-:W-:-:S05]  /*0490*/  FADD R9, R7, R6 ;  /* 0x0000000607097221 */ /* 0x000fca0000000000 */
[----:B------:R-:W-:-:S13]  /*04a0*/  FSETP.GT.AND P0, PT, R9, 4, PT ;  /* 0x408000000900780b */ /* 0x000fda0003f04000 */
[----:B------:R-:W-:Y:S05]  /*04b0*/  @P0 BRA `(.L_x_1) ;  /* 0x00000000003c0947 */ /* 0x000fea0003800000 */
[----:B------:R-:W-:Y:S01]  /*04c0*/  FADD R7, R7, -R6 ;  /* 0x8000000607077221 */ /* 0x000fe20000000000 */
[----:B------:R-:W-:Y:S01]  /*04d0*/  FADD R8, R8, R8 ;  /* 0x0000000808087221 */ /* 0x000fe20000000000 */
[----:B------:R-:W-:Y:S02]  /*04e0*/  IADD3 R2, PT, PT, R2, 0x4, RZ ;  /* 0x0000000402027810 */ /* 0x000fe40007ffe0ff */
[----:B------:R-:W-:Y:S01]  /*04f0*/  FADD R6, R7, R4 ;  /* 0x0000000407067221 */ /* 0x000fe20000000000 */
[----:B------:R-:W-:-:S03]  /*0500*/  FFMA R7, R10, R8, R5 ;  /* 0x000000080a077223 */ /* 0x000fc60000000005 */
[----:B------:R-:W-:Y:S01]  /*0510*/  FMUL R8, R6, R6 ;  /* 0x0000000606087220 */ /* 0x000fe20000400000 */
[----:B------:R-:W-:-:S04]  /*0520*/  FMUL R13, R7, R7 ;  /* 0x00000007070d7220 */ /* 0x000fc80000400000 */
[----:B------:R-:W-:-:S05]  /*0530*/  FADD R9, R8, R13 ;  /* 0x0000000d08097221 */ /* 0x000fca0000000000 */
[----:B------:R-:W-:-:S13]  /*0540*/  FSETP.GT.AND P0, PT, R9, 4, PT ;  /* 0x408000000900780b */ /* 0x000fda0003f04000 */
[----:B------:R-:W-:Y:S05]  /*0550*/  @!P0 BRA `(.L_x_4) ;  /* 0xfffffffc00588947 */ /* 0x000fea000383ffff */
[----:B------:R-:W-:Y:S01]  /*0560*/  MOV R15, R2 ;  /* 0x00000002000f7202 */ /* 0x000fe20000000f00 */
[----:B------:R-:W-:Y:S06]  /*0570*/  BRA `(.L_x_1) ;  /* 0x00000000000c7947 */ /* 0x000fec0003800000 */
.L_x_3:
[----:B------:R-:W-:Y:S01]  /*0580*/  IADD3 R15, PT, PT, R2, 0x2, RZ ;  /* 0x00000002020f7810 */ /* 0x000fe20007ffe0ff */
[----:B------:R-:W-:Y:S06]  /*0590*/  BRA `(.L_x_1) ;  /* 0x0000000000047947 */ /* 0x000fec0003800000 */
.L_x_2:
[----:B------:R-:W-:-:S07]  /*05a0*/  IADD3 R15, PT, PT, R2, 0x1, RZ ;  /* 0x00000001020f7810 */ /* 0x000fce0007ffe0ff */
.L_x_1:
[----:B------:R-:W-:Y:S05]  /*05b0*/  BSYNC.RECONVERGENT B0 ;  /* 0x0000000000007941 */ /* 0x000fea0003800200 */
.L_x_0:
[----:B------:R-:W0:Y:S01]  /*05c0*/  LDC.64 R4, c[0x0][0x380] ;  /* 0x0000e000ff047b82 */ /* 0x000e220000000a00 */
[----:B------:R-:W1:Y:S02]  /*05d0*/  LDCU UR4, c[0x0][0x398] ;  /* 0x00007300ff0477ac */ /* 0x000e640008000800 */
[----:B-1----:R-:W-:-:S04]  /*05e0*/  IMAD R3, R3, UR4, R0 ;  /* 0x0000000403037c24 */ /* 0x002fc8000f8e0200 */
[----:B0-----:R-:W-:-:S05]  /*05f0*/  IMAD.WIDE R2, R3, 0x4, R4 ;  /* 0x0000000403027825 */ /* 0x001fca00078e0204 */
[----:B------:R-:W-:Y:S01]  /*0600*/  STG.E desc[UR8][R2.64], R15 ;  /* 0x0000000f02007986 */ /* 0x000fe2000c101908 */
[----:B------:R-:W-:Y:S05]  /*0610*/  EXIT ;  /* 0x000000000000794d */ /* 0x000fea0003800000 */
.L_x_5:
[----:B------:R-:W-:-:S00]  /*0620*/  BRA `(.L_x_5) ;  /* 0xfffffffc00fc7947 */ /* 0x000fc0000383ffff */
[----:B------:R-:W-:-:S00]  /*0630*/  NOP ;  /* 0x0000000000007918 */ /* 0x000fc00000000000 */
        /* <DEDUP_REMOVED lines=12> */
.L_x_6:


//--------------------- .nv.shared._Z16julia_set_kernelPiPfS0_iiff --------------------------
	.section	.nv.shared._Z16julia_set_kernelPiPfS0_iiff,"aw",@nobits
	.sectionflags	@""
	.align	4
.nv.shared._Z16julia_set_kernelPiPfS0_iiff:
	.zero		3072


//--------------------- .nv.shared.reserved.0     --------------------------
	.section	.nv.shared.reserved.0,"aw",@nobits
	.weak		__nv_reservedSMEM_offset_0_alias
	.size		__nv_reservedSMEM_offset_0_alias, 0, 64
	.other		__nv_reservedSMEM_offset_0_alias,@"STO_CUDA_RESERVED_SHARED STV_DEFAULT"
__nv_reservedSMEM_offset_0_alias:
	.zero		0
	.zero		64


//--------------------- .nv.constant0._Z16julia_set_kernelPiPfS0_iiff --------------------------
	.section	.nv.constant0._Z16julia_set_kernelPiPfS0_iiff,"a",@progbits
	.sectionflags	@""
	.align	4
.nv.constant0._Z16julia_set_kernelPiPfS0_iiff:
	.zero		936


//--------------------- SYMBOLS --------------------------

	.type		.nv.reservedSmem.offset0,@object
	.size		.nv.reservedSmem.offset0,0x4
	.type		.nv.reservedSmem.cap,@object
	.size		.nv.reservedSmem.cap,0x4
